//
// Generated by NVIDIA NVVM Compiler
//
// Compiler Build ID: CL-36424714
// Cuda compilation tools, release 13.0, V13.0.88
// Based on NVVM 20.0.0
//

.version 9.0
.target sm_100
.address_size 64

	// .globl	_Z10MultMatGPUPfS_S_iii

.visible .entry _Z10MultMatGPUPfS_S_iii(
	.param .u64 .ptr .align 1 _Z10MultMatGPUPfS_S_iii_param_0,
	.param .u64 .ptr .align 1 _Z10MultMatGPUPfS_S_iii_param_1,
	.param .u64 .ptr .align 1 _Z10MultMatGPUPfS_S_iii_param_2,
	.param .u32 _Z10MultMatGPUPfS_S_iii_param_3,
	.param .u32 _Z10MultMatGPUPfS_S_iii_param_4,
	.param .u32 _Z10MultMatGPUPfS_S_iii_param_5
)
{
	.reg .pred 	%p<13>;
	.reg .b32 	%r<41>;
	.reg .b32 	%f<68>;
	.reg .b64 	%rd<53>;

	ld.param.u64 	%rd6, [_Z10MultMatGPUPfS_S_iii_param_0];
	ld.param.u64 	%rd7, [_Z10MultMatGPUPfS_S_iii_param_1];
	ld.param.u64 	%rd8, [_Z10MultMatGPUPfS_S_iii_param_2];
	ld.param.u32 	%r20, [_Z10MultMatGPUPfS_S_iii_param_3];
	ld.param.u32 	%r18, [_Z10MultMatGPUPfS_S_iii_param_4];
	ld.param.u32 	%r19, [_Z10MultMatGPUPfS_S_iii_param_5];
	cvta.to.global.u64 	%rd1, %rd8;
	cvta.to.global.u64 	%rd2, %rd7;
	mov.u32 	%r21, %ctaid.y;
	shl.b32 	%r22, %r21, 5;
	mov.u32 	%r23, %tid.y;
	add.s32 	%r1, %r22, %r23;
	mov.u32 	%r24, %ctaid.x;
	shl.b32 	%r25, %r24, 5;
	mov.u32 	%r26, %tid.x;
	add.s32 	%r2, %r25, %r26;
	setp.ge.s32 	%p1, %r1, %r20;
	setp.ge.s32 	%p2, %r2, %r19;
	or.pred  	%p3, %p1, %p2;
	@%p3 bra 	$L__BB0_14;
	setp.lt.s32 	%p4, %r18, 1;
	mov.f32 	%f67, 0f00000000;
	@%p4 bra 	$L__BB0_13;
	mul.lo.s32 	%r3, %r18, %r1;
	and.b32  	%r4, %r18, 7;
	setp.lt.u32 	%p5, %r18, 8;
	mov.f32 	%f67, 0f00000000;
	mov.b32 	%r39, 0;
	@%p5 bra 	$L__BB0_5;
	and.b32  	%r39, %r18, 2147483640;
	neg.s32 	%r37, %r39;
	shl.b32 	%r7, %r19, 3;
	mul.wide.u32 	%rd9, %r3, 4;
	add.s64 	%rd10, %rd9, %rd2;
	add.s64 	%rd52, %rd10, 16;
	mov.f32 	%f67, 0f00000000;
	mul.wide.s32 	%rd13, %r19, 4;
	mov.u32 	%r36, %r2;
$L__BB0_4:
	.pragma "nounroll";
	ld.global.f32 	%f17, [%rd52+-16];
	mul.wide.s32 	%rd11, %r36, 4;
	add.s64 	%rd12, %rd1, %rd11;
	ld.global.f32 	%f18, [%rd12];
	fma.rn.f32 	%f19, %f17, %f18, %f67;
	ld.global.f32 	%f20, [%rd52+-12];
	add.s64 	%rd14, %rd12, %rd13;
	ld.global.f32 	%f21, [%rd14];
	fma.rn.f32 	%f22, %f20, %f21, %f19;
	ld.global.f32 	%f23, [%rd52+-8];
	add.s64 	%rd15, %rd14, %rd13;
	ld.global.f32 	%f24, [%rd15];
	fma.rn.f32 	%f25, %f23, %f24, %f22;
	ld.global.f32 	%f26, [%rd52+-4];
	add.s64 	%rd16, %rd15, %rd13;
	ld.global.f32 	%f27, [%rd16];
	fma.rn.f32 	%f28, %f26, %f27, %f25;
	ld.global.f32 	%f29, [%rd52];
	add.s64 	%rd17, %rd16, %rd13;
	ld.global.f32 	%f30, [%rd17];
	fma.rn.f32 	%f31, %f29, %f30, %f28;
	ld.global.f32 	%f32, [%rd52+4];
	add.s64 	%rd18, %rd17, %rd13;
	ld.global.f32 	%f33, [%rd18];
	fma.rn.f32 	%f34, %f32, %f33, %f31;
	ld.global.f32 	%f35, [%rd52+8];
	add.s64 	%rd19, %rd18, %rd13;
	ld.global.f32 	%f36, [%rd19];
	fma.rn.f32 	%f37, %f35, %f36, %f34;
	ld.global.f32 	%f38, [%rd52+12];
	add.s64 	%rd20, %rd19, %rd13;
	ld.global.f32 	%f39, [%rd20];
	fma.rn.f32 	%f67, %f38, %f39, %f37;
	add.s32 	%r37, %r37, 8;
	add.s32 	%r36, %r36, %r7;
	add.s64 	%rd52, %rd52, 32;
	setp.ne.s32 	%p6, %r37, 0;
	@%p6 bra 	$L__BB0_4;
$L__BB0_5:
	setp.eq.s32 	%p7, %r4, 0;
	@%p7 bra 	$L__BB0_13;
	and.b32  	%r13, %r18, 3;
	setp.lt.u32 	%p8, %r4, 4;
	@%p8 bra 	$L__BB0_8;
	add.s32 	%r28, %r39, %r3;
	mul.wide.u32 	%rd21, %r28, 4;
	add.s64 	%rd22, %rd2, %rd21;
	ld.global.f32 	%f41, [%rd22];
	mad.lo.s32 	%r29, %r39, %r19, %r2;
	mul.wide.s32 	%rd23, %r29, 4;
	add.s64 	%rd24, %rd1, %rd23;
	ld.global.f32 	%f42, [%rd24];
	fma.rn.f32 	%f43, %f41, %f42, %f67;
	cvt.u64.u32 	%rd25, %r3;
	cvt.u64.u32 	%rd26, %r39;
	add.s64 	%rd27, %rd26, %rd25;
	shl.b64 	%rd28, %rd27, 2;
	add.s64 	%rd29, %rd2, %rd28;
	ld.global.f32 	%f44, [%rd29+4];
	mul.wide.s32 	%rd30, %r19, 4;
	add.s64 	%rd31, %rd24, %rd30;
	ld.global.f32 	%f45, [%rd31];
	fma.rn.f32 	%f46, %f44, %f45, %f43;
	ld.global.f32 	%f47, [%rd29+8];
	add.s64 	%rd32, %rd31, %rd30;
	ld.global.f32 	%f48, [%rd32];
	fma.rn.f32 	%f49, %f47, %f48, %f46;
	ld.global.f32 	%f50, [%rd29+12];
	add.s64 	%rd33, %rd32, %rd30;
	ld.global.f32 	%f51, [%rd33];
	fma.rn.f32 	%f67, %f50, %f51, %f49;
	add.s32 	%r39, %r39, 4;
$L__BB0_8:
	setp.eq.s32 	%p9, %r13, 0;
	@%p9 bra 	$L__BB0_13;
	setp.eq.s32 	%p10, %r13, 1;
	@%p10 bra 	$L__BB0_11;
	add.s32 	%r30, %r39, %r3;
	mul.wide.u32 	%rd34, %r30, 4;
	add.s64 	%rd35, %rd2, %rd34;
	ld.global.f32 	%f53, [%rd35];
	mad.lo.s32 	%r31, %r39, %r19, %r2;
	mul.wide.s32 	%rd36, %r31, 4;
	add.s64 	%rd37, %rd1, %rd36;
	ld.global.f32 	%f54, [%rd37];
	fma.rn.f32 	%f55, %f53, %f54, %f67;
	cvt.u64.u32 	%rd38, %r3;
	cvt.u64.u32 	%rd39, %r39;
	add.s64 	%rd40, %rd39, %rd38;
	shl.b64 	%rd41, %rd40, 2;
	add.s64 	%rd42, %rd2, %rd41;
	ld.global.f32 	%f56, [%rd42+4];
	mul.wide.s32 	%rd43, %r19, 4;
	add.s64 	%rd44, %rd37, %rd43;
	ld.global.f32 	%f57, [%rd44];
	fma.rn.f32 	%f67, %f56, %f57, %f55;
	add.s32 	%r39, %r39, 2;
$L__BB0_11:
	and.b32  	%r32, %r18, 1;
	setp.eq.b32 	%p11, %r32, 1;
	not.pred 	%p12, %p11;
	@%p12 bra 	$L__BB0_13;
	add.s32 	%r33, %r39, %r3;
	mul.wide.u32 	%rd45, %r33, 4;
	add.s64 	%rd46, %rd2, %rd45;
	ld.global.f32 	%f58, [%rd46];
	mad.lo.s32 	%r34, %r39, %r19, %r2;
	mul.wide.s32 	%rd47, %r34, 4;
	add.s64 	%rd48, %rd1, %rd47;
	ld.global.f32 	%f59, [%rd48];
	fma.rn.f32 	%f67, %f58, %f59, %f67;
$L__BB0_13:
	mad.lo.s32 	%r35, %r19, %r1, %r2;
	cvta.to.global.u64 	%rd49, %rd6;
	mul.wide.s32 	%rd50, %r35, 4;
	add.s64 	%rd51, %rd49, %rd50;
	st.global.f32 	[%rd51], %f67;
$L__BB0_14:
	ret;

}


// ===== COMPILED SASS (sm_100) =====

	.target	sm_100

	.elftype	@"ET_EXEC"


//--------------------- .note.nv.tkinfo           --------------------------
	.section	.note.nv.tkinfo,"",@"SHT_NOTE"
	.sectionflags	@"SHF_NOTE_NV_TKINFO"
	.tkinfo
        /*0018*/ 	.word	0x00000002
        /*0030*/ 	.string	""
        /*0030*/ 	.string	"ptxas"
        /*0030*/ 	.string	"Cuda compilation tools, release 13.0, V13.0.88"
        /*0030*/ 	.string	"Build cuda_13.0.r13.0/compiler.36424714_0"
        /*0030*/ 	.string	"-arch sm_100 -m 64 "



//--------------------- .note.nv.cuinfo           --------------------------
	.section	.note.nv.cuinfo,"",@"SHT_NOTE"
	.sectionflags	@"SHF_NOTE_NV_CUINFO"
        /*0018*/ 	.short	0x0002
        /*001a*/ 	.short	0x0064
        /*001c*/ 	.short	0x0082
	.zero		2


//--------------------- .nv.info                  --------------------------
	.section	.nv.info,"",@"SHT_CUDA_INFO"
	.align	4


	//----- nvinfo : EIATTR_REGCOUNT
	.align		4
        /*0000*/ 	.byte	0x04, 0x2f
        /*0002*/ 	.short	(.L_1 - .L_0)
	.align		4
.L_0:
        /*0004*/ 	.word	index@(_Z10MultMatGPUPfS_S_iii)
        /*0008*/ 	.word	0x00000020


	//----- nvinfo : EIATTR_FRAME_SIZE
	.align		4
.L_1:
        /*000c*/ 	.byte	0x04, 0x11
        /*000e*/ 	.short	(.L_3 - .L_2)
	.align		4
.L_2:
        /*0010*/ 	.word	index@(_Z10MultMatGPUPfS_S_iii)
        /*0014*/ 	.word	0x00000000


	//----- nvinfo : EIATTR_MIN_STACK_SIZE
	.align		4
.L_3:
        /*0018*/ 	.byte	0x04, 0x12
        /*001a*/ 	.short	(.L_5 - .L_4)
	.align		4
.L_4:
        /*001c*/ 	.word	index@(_Z10MultMatGPUPfS_S_iii)
        /*0020*/ 	.word	0x00000000
.L_5:


//--------------------- .nv.compat                --------------------------
	.section	.nv.compat,"",@"SHT_CUDA_COMPAT_INFO"
	.align	4
        /*0000*/ 	.byte	0x02, 0x09, 0x00, 0x00, 0x02, 0x02, 0x01, 0x00, 0x02, 0x05, 0x05, 0x00, 0x03, 0x07, 0x01, 0x01
        /*0010*/ 	.byte	0x02, 0x03, 0x00, 0x00, 0x02, 0x06, 0x01, 0x00, 0x04, 0x0b, 0x08, 0x00, 0x09, 0x00, 0x00, 0x00
        /*0020*/ 	.byte	0x00, 0x00, 0x00, 0x00


//--------------------- .nv.info._Z10MultMatGPUPfS_S_iii --------------------------
	.section	.nv.info._Z10MultMatGPUPfS_S_iii,"",@"SHT_CUDA_INFO"
	.sectionflags	@""
	.align	4


	//----- nvinfo : EIATTR_CUDA_API_VERSION
	.align		4
        /*0000*/ 	.byte	0x04, 0x37
        /*0002*/ 	.short	(.L_7 - .L_6)
.L_6:
        /*0004*/ 	.word	0x00000082


	//----- nvinfo : EIATTR_KPARAM_INFO
	.align		4
.L_7:
        /*0008*/ 	.byte	0x04, 0x17
        /*000a*/ 	.short	(.L_9 - .L_8)
.L_8:
        /*000c*/ 	.word	0x00000000
        /*0010*/ 	.short	0x0005
        /*0012*/ 	.short	0x0020
        /*0014*/ 	.byte	0x00, 0xf0, 0x11, 0x00


	//----- nvinfo : EIATTR_KPARAM_INFO
	.align		4
.L_9:
        /*0018*/ 	.byte	0x04, 0x17
        /*001a*/ 	.short	(.L_11 - .L_10)
.L_10:
        /*001c*/ 	.word	0x00000000
        /*0020*/ 	.short	0x0004
        /*0022*/ 	.short	0x001c
        /*0024*/ 	.byte	0x00, 0xf0, 0x11, 0x00


	//----- nvinfo : EIATTR_KPARAM_INFO
	.align		4
.L_11:
        /*0028*/ 	.byte	0x04, 0x17
        /*002a*/ 	.short	(.L_13 - .L_12)
.L_12:
        /*002c*/ 	.word	0x00000000
        /*0030*/ 	.short	0x0003
        /*0032*/ 	.short	0x0018
        /*0034*/ 	.byte	0x00, 0xf0, 0x11, 0x00


	//----- nvinfo : EIATTR_KPARAM_INFO
	.align		4
.L_13:
        /*0038*/ 	.byte	0x04, 0x17
        /*003a*/ 	.short	(.L_15 - .L_14)
.L_14:
        /*003c*/ 	.word	0x00000000
        /*0040*/ 	.short	0x0002
        /*0042*/ 	.short	0x0010
        /*0044*/ 	.byte	0x00, 0xf5, 0x21, 0x00


	//----- nvinfo : EIATTR_KPARAM_INFO
	.align		4
.L_15:
        /*0048*/ 	.byte	0x04, 0x17
        /*004a*/ 	.short	(.L_17 - .L_16)
.L_16:
        /*004c*/ 	.word	0x00000000
        /*0050*/ 	.short	0x0001
        /*0052*/ 	.short	0x0008
        /*0054*/ 	.byte	0x00, 0xf5, 0x21, 0x00


	//----- nvinfo : EIATTR_KPARAM_INFO
	.align		4
.L_17:
        /*0058*/ 	.byte	0x04, 0x17
        /*005a*/ 	.short	(.L_19 - .L_18)
.L_18:
        /*005c*/ 	.word	0x00000000
        /*0060*/ 	.short	0x0000
        /*0062*/ 	.short	0x0000
        /*0064*/ 	.byte	0x00, 0xf5, 0x21, 0x00


	//----- nvinfo : EIATTR_SPARSE_MMA_MASK
	.align		4
.L_19:
        /*0068*/ 	.byte	0x03, 0x50
        /*006a*/ 	.short	0x0000


	//----- nvinfo : EIATTR_MAXREG_COUNT
	.align		4
        /*006c*/ 	.byte	0x03, 0x1b
        /*006e*/ 	.short	0x00ff


	//----- nvinfo : EIATTR_MERCURY_ISA_VERSION
	.align		4
        /*0070*/ 	.byte	0x03, 0x5f
        /*0072*/ 	.short	0x0101


	//----- nvinfo : EIATTR_VRC_CTA_INIT_COUNT
	.align		4
        /*0074*/ 	.byte	0x02, 0x4a
	.zero		1
	.zero		1


	//----- nvinfo : EIATTR_EXIT_INSTR_OFFSETS
	.align		4
        /*0078*/ 	.byte	0x04, 0x1c
        /*007a*/ 	.short	(.L_21 - .L_20)


	//   ....[0]....
.L_20:
        /*007c*/ 	.word	0x000000b0


	//   ....[1]....
        /*0080*/ 	.word	0x000008d0


	//----- nvinfo : EIATTR_CBANK_PARAM_SIZE
	.align		4
.L_21:
        /*0084*/ 	.byte	0x03, 0x19
        /*0086*/ 	.short	0x0024


	//----- nvinfo : EIATTR_PARAM_CBANK
	.align		4
        /*0088*/ 	.byte	0x04, 0x0a
        /*008a*/ 	.short	(.L_23 - .L_22)
	.align		4
.L_22:
        /*008c*/ 	.word	index@(.nv.constant0._Z10MultMatGPUPfS_S_iii)
        /*0090*/ 	.short	0x0380
        /*0092*/ 	.short	0x0024


	//----- nvinfo : EIATTR_SW_WAR
	.align		4
.L_23:
        /*0094*/ 	.byte	0x04, 0x36
        /*0096*/ 	.short	(.L_25 - .L_24)
.L_24:
        /*0098*/ 	.word	0x00000008
.L_25:


//--------------------- .nv.callgraph             --------------------------
	.section	.nv.callgraph,"",@"SHT_CUDA_CALLGRAPH"
	.align	4
	.sectionentsize	8
	.align		4
        /*0000*/ 	.word	0x00000000
	.align		4
        /*0004*/ 	.word	0xffffffff
	.align		4
        /*0008*/ 	.word	0x00000000
	.align		4
        /*000c*/ 	.word	0xfffffffe
	.align		4
        /*0010*/ 	.word	0x00000000
	.align		4
        /*0014*/ 	.word	0xfffffffd
	.align		4
        /*0018*/ 	.word	0x00000000
	.align		4
        /*001c*/ 	.word	0xfffffffc


//--------------------- .text._Z10MultMatGPUPfS_S_iii --------------------------
	.section	.text._Z10MultMatGPUPfS_S_iii,"ax",@progbits
	.align	128
        .global         _Z10MultMatGPUPfS_S_iii
        .type           _Z10MultMatGPUPfS_S_iii,@function
        .size           _Z10MultMatGPUPfS_S_iii,(.L_x_5 - _Z10MultMatGPUPfS_S_iii)
        .other          _Z10MultMatGPUPfS_S_iii,@"STO_CUDA_ENTRY STV_DEFAULT"
_Z10MultMatGPUPfS_S_iii:
.text._Z10MultMatGPUPfS_S_iii:
[----:B------:R-:W-:Y:S01]  /*0000*/  LDC R1, c[0x0][0x37c] ;  /* 0x0000df00ff017b82 */ /* 0x000fe20000000800 */
[----:B------:R-:W0:Y:S07]  /*0010*/  S2R R0, SR_CTAID.X ;  /* 0x0000000000007919 */ /* 0x000e2e0000002500 */
[----:B------:R-:W1:Y:S01]  /*0020*/  LDC R17, c[0x0][0x3a0] ;  /* 0x0000e800ff117b82 */ /* 0x000e620000000800 */
[----:B------:R-:W2:Y:S01]  /*0030*/  LDCU UR4, c[0x0][0x398] ;  /* 0x00007300ff0477ac */ /* 0x000ea20008000800 */
[----:B------:R-:W0:Y:S01]  /*0040*/  S2R R5, SR_TID.X ;  /* 0x0000000000057919 */ /* 0x000e220000002100 */
[----:B------:R-:W3:Y:S01]  /*0050*/  S2R R16, SR_CTAID.Y ;  /* 0x0000000000107919 */ /* 0x000ee20000002600 */
[----:B------:R-:W3:Y:S01]  /*0060*/  S2R R3, SR_TID.Y ;  /* 0x0000000000037919 */ /* 0x000ee20000002200 */
[----:B0-----:R-:W-:-:S04]  /*0070*/  LEA R0, R0, R5, 0x5 ;  /* 0x0000000500007211 */ /* 0x001fc800078e28ff */
[----:B-1----:R-:W-:Y:S02]  /*0080*/  ISETP.GE.AND P0, PT, R0, R17, PT ;  /* 0x000000110000720c */ /* 0x002fe40003f06270 */
[----:B---3--:R-:W-:-:S04]  /*0090*/  LEA R16, R16, R3, 0x5 ;  /* 0x0000000310107211 */ /* 0x008fc800078e28ff */
[----:B--2---:R-:W-:-:S13]  /*00a0*/  ISETP.GE.OR P0, PT, R16, UR4, P0 ;  /* 0x0000000410007c0c */ /* 0x004fda0008706670 */
[----:B------:R-:W-:Y:S05]  /*00b0*/  @P0 EXIT ;  /* 0x000000000000094d */ /* 0x000fea0003800000 */
[----:B------:R-:W0:Y:S01]  /*00c0*/  LDC R19, c[0x0][0x39c] ;  /* 0x0000e700ff137b82 */ /* 0x000e220000000800 */
[----:B------:R-:W1:Y:S01]  /*00d0*/  LDCU.64 UR4, c[0x0][0x358] ;  /* 0x00006b00ff0477ac */ /* 0x000e620008000a00 */
[----:B------:R-:W-:Y:S01]  /*00e0*/  HFMA2 R24, -RZ, RZ, 0, 0 ;  /* 0x00000000ff187431 */ /* 0x000fe200000001ff */
[----:B0-----:R-:W-:-:S13]  /*00f0*/  ISETP.GE.AND P0, PT, R19, 0x1, PT ;  /* 0x000000011300780c */ /* 0x001fda0003f06270 */
[----:B-1----:R-:W-:Y:S05]  /*0100*/  @!P0 BRA `(.L_x_0) ;  /* 0x0000000400e08947 */ /* 0x002fea0003800000 */
[C---:B------:R-:W-:Y:S01]  /*0110*/  ISETP.GE.U32.AND P1, PT, R19.reuse, 0x8, PT ;  /* 0x000000081300780c */ /* 0x040fe20003f26070 */
[----:B------:R-:W-:Y:S01]  /*0120*/  IMAD R20, R16, R19, RZ ;  /* 0x0000001310147224 */ /* 0x000fe200078e02ff */
[----:B------:R-:W-:Y:S02]  /*0130*/  LOP3.LUT R27, R19, 0x7, RZ, 0xc0, !PT ;  /* 0x00000007131b7812 */ /* 0x000fe400078ec0ff */
[----:B------:R-:W-:Y:S02]  /*0140*/  MOV R24, RZ ;  /* 0x000000ff00187202 */ /* 0x000fe40000000f00 */
[----:B------:R-:W-:Y:S02]  /*0150*/  ISETP.NE.AND P0, PT, R27, RZ, PT ;  /* 0x000000ff1b00720c */ /* 0x000fe40003f05270 */
[----:B------:R-:W-:-:S05]  /*0160*/  MOV R21, RZ ;  /* 0x000000ff00157202 */ /* 0x000fca0000000f00 */
[----:B------:R-:W-:Y:S06]  /*0170*/  @!P1 BRA `(.L_x_1) ;  /* 0x0000000000c49947 */ /* 0x000fec0003800000 */
[----:B------:R-:W0:Y:S01]  /*0180*/  LDC.64 R2, c[0x0][0x388] ;  /* 0x0000e200ff027b82 */ /* 0x000e220000000a00 */
[----:B------:R-:W-:Y:S02]  /*0190*/  LOP3.LUT R21, R19, 0x7ffffff8, RZ, 0xc0, !PT ;  /* 0x7ffffff813157812 */ /* 0x000fe400078ec0ff */
[----:B------:R-:W-:Y:S02]  /*01a0*/  MOV R24, RZ ;  /* 0x000000ff00187202 */ /* 0x000fe40000000f00 */
[----:B------:R-:W-:Y:S02]  /*01b0*/  MOV R18, R0 ;  /* 0x0000000000127202 */ /* 0x000fe40000000f00 */
[----:B------:R-:W-:Y:S01]  /*01c0*/  IADD3 R22, PT, PT, -R21, RZ, RZ ;  /* 0x000000ff15167210 */ /* 0x000fe20007ffe1ff */
[----:B0-----:R-:W-:-:S03]  /*01d0*/  IMAD.WIDE.U32 R2, R20, 0x4, R2 ;  /* 0x0000000414027825 */ /* 0x001fc600078e0002 */
[----:B------:R-:W-:-:S04]  /*01e0*/  IADD3 R4, P1, PT, R2, 0x10, RZ ;  /* 0x0000001002047810 */ /* 0x000fc80007f3e0ff */
[----:B------:R-:W-:-:S09]  /*01f0*/  IADD3.X R5, PT, PT, RZ, R3, RZ, P1, !PT ;  /* 0x00000003ff057210 */ /* 0x000fd20000ffe4ff */
.L_x_2:
[----:B------:R-:W0:Y:S01]  /*0200*/  LDC.64 R14, c[0x0][0x390] ;  /* 0x0000e400ff0e7b82 */ /* 0x000e220000000a00 */
[----:B------:R-:W-:Y:S02]  /*0210*/  MOV R2, R4 ;  /* 0x0000000400027202 */ /* 0x000fe40000000f00 */
[----:B------:R-:W-:-:S05]  /*0220*/  MOV R3, R5 ;  /* 0x0000000500037202 */ /* 0x000fca0000000f00 */
[----:B------:R-:W2:Y:S04]  /*0230*/  LDG.E R25, desc[UR4][R2.64+-0x10] ;  /* 0xfffff00402197981 */ /* 0x000ea8000c1e1900 */
[----:B------:R-:W3:Y:S04]  /*0240*/  LDG.E R23, desc[UR4][R2.64+-0xc] ;  /* 0xfffff40402177981 */ /* 0x000ee8000c1e1900 */
[----:B------:R-:W4:Y:S04]  /*0250*/  LDG.E R29, desc[UR4][R2.64+-0x8] ;  /* 0xfffff804021d7981 */ /* 0x000f28000c1e1900 */
[----:B------:R-:W5:Y:S01]  /*0260*/  LDG.E R28, desc[UR4][R2.64+-0x4] ;  /* 0xfffffc04021c7981 */ /* 0x000f62000c1e1900 */
[----:B0-----:R-:W-:-:S05]  /*0270*/  IMAD.WIDE R14, R18, 0x4, R14 ;  /* 0x00000004120e7825 */ /* 0x001fca00078e020e */
[----:B------:R0:W2:Y:S01]  /*0280*/  LDG.E R26, desc[UR4][R14.64] ;  /* 0x000000040e1a7981 */ /* 0x0000a2000c1e1900 */
[----:B------:R-:W-:-:S04]  /*0290*/  IMAD.WIDE R12, R17, 0x4, R14 ;  /* 0x00000004110c7825 */ /* 0x000fc800078e020e */
[C---:B------:R-:W-:Y:S02]  /*02a0*/  IMAD.WIDE R4, R17.reuse, 0x4, R12 ;  /* 0x0000000411047825 */ /* 0x040fe400078e020c */
[----:B------:R-:W3:Y:S02]  /*02b0*/  LDG.E R12, desc[UR4][R12.64] ;  /* 0x000000040c0c7981 */ /* 0x000ee4000c1e1900 */
[C---:B------:R-:W-:Y:S02]  /*02c0*/  IMAD.WIDE R8, R17.reuse, 0x4, R4 ;  /* 0x0000000411087825 */ /* 0x040fe400078e0204 */
[----:B------:R-:W4:Y:S02]  /*02d0*/  LDG.E R4, desc[UR4][R4.64] ;  /* 0x0000000404047981 */ /* 0x000f24000c1e1900 */
[C---:B------:R-:W-:Y:S02]  /*02e0*/  IMAD.WIDE R6, R17.reuse, 0x4, R8 ;  /* 0x0000000411067825 */ /* 0x040fe400078e0208 */
[----:B------:R-:W5:Y:S02]  /*02f0*/  LDG.E R8, desc[UR4][R8.64] ;  /* 0x0000000408087981 */ /* 0x000f64000c1e1900 */
[----:B------:R-:W-:-:S02]  /*0300*/  IMAD.WIDE R10, R17, 0x4, R6 ;  /* 0x00000004110a7825 */ /* 0x000fc400078e0206 */
[----:B------:R-:W5:Y:S04]  /*0310*/  LDG.E R5, desc[UR4][R2.64] ;  /* 0x0000000402057981 */ /* 0x000f68000c1e1900 */
[----:B------:R-:W5:Y:S01]  /*0320*/  LDG.E R6, desc[UR4][R6.64] ;  /* 0x0000000406067981 */ /* 0x000f62000c1e1900 */
[----:B0-----:R-:W-:-:S03]  /*0330*/  IMAD.WIDE R14, R17, 0x4, R10 ;  /* 0x00000004110e7825 */ /* 0x001fc600078e020a */
[----:B------:R-:W5:Y:S04]  /*0340*/  LDG.E R10, desc[UR4][R10.64] ;  /* 0x000000040a0a7981 */ /* 0x000f68000c1e1900 */
[----:B------:R-:W5:Y:S04]  /*0350*/  LDG.E R13, desc[UR4][R14.64] ;  /* 0x000000040e0d7981 */ /* 0x000f68000c1e1900 */
[----:B------:R-:W5:Y:S04]  /*0360*/  LDG.E R7, desc[UR4][R2.64+0x4] ;  /* 0x0000040402077981 */ /* 0x000f68000c1e1900 */
[----:B------:R-:W5:Y:S01]  /*0370*/  LDG.E R9, desc[UR4][R2.64+0xc] ;  /* 0x00000c0402097981 */ /* 0x000f62000c1e1900 */
[----:B--2---:R-:W-:Y:S01]  /*0380*/  FFMA R26, R25, R26, R24 ;  /* 0x0000001a191a7223 */ /* 0x004fe20000000018 */
[----:B------:R-:W-:-:S02]  /*0390*/  IMAD.WIDE R24, R17, 0x4, R14 ;  /* 0x0000000411187825 */ /* 0x000fc400078e020e */
[----:B------:R-:W2:Y:S04]  /*03a0*/  LDG.E R14, desc[UR4][R2.64+0x8] ;  /* 0x00000804020e7981 */ /* 0x000ea8000c1e1900 */
[----:B------:R-:W2:Y:S01]  /*03b0*/  LDG.E R24, desc[UR4][R24.64] ;  /* 0x0000000418187981 */ /* 0x000ea2000c1e1900 */
[----:B---3--:R-:W-:Y:S01]  /*03c0*/  FFMA R12, R23, R12, R26 ;  /* 0x0000000c170c7223 */ /* 0x008fe2000000001a */
[----:B------:R-:W-:-:S03]  /*03d0*/  IADD3 R22, PT, PT, R22, 0x8, RZ ;  /* 0x0000000816167810 */ /* 0x000fc60007ffe0ff */
[----:B----4-:R-:W-:Y:S01]  /*03e0*/  FFMA R29, R29, R4, R12 ;  /* 0x000000041d1d7223 */ /* 0x010fe2000000000c */
[----:B------:R-:W-:-:S03]  /*03f0*/  ISETP.NE.AND P1, PT, R22, RZ, PT ;  /* 0x000000ff1600720c */ /* 0x000fc60003f25270 */
[----:B-----5:R-:W-:Y:S01]  /*0400*/  FFMA R8, R28, R8, R29 ;  /* 0x000000081c087223 */ /* 0x020fe2000000001d */
[----:B------:R-:W-:-:S03]  /*0410*/  IADD3 R4, P2, PT, R2, 0x20, RZ ;  /* 0x0000002002047810 */ /* 0x000fc60007f5e0ff */
[----:B------:R-:W-:Y:S01]  /*0420*/  FFMA R6, R5, R6, R8 ;  /* 0x0000000605067223 */ /* 0x000fe20000000008 */
[----:B------:R-:W-:Y:S02]  /*0430*/  IADD3.X R5, PT, PT, RZ, R3, RZ, P2, !PT ;  /* 0x00000003ff057210 */ /* 0x000fe400017fe4ff */
[----:B------:R-:W-:Y:S01]  /*0440*/  LEA R18, R17, R18, 0x3 ;  /* 0x0000001211127211 */ /* 0x000fe200078e18ff */
[----:B------:R-:W-:-:S04]  /*0450*/  FFMA R7, R7, R10, R6 ;  /* 0x0000000a07077223 */ /* 0x000fc80000000006 */
[----:B--2---:R-:W-:-:S04]  /*0460*/  FFMA R14, R14, R13, R7 ;  /* 0x0000000d0e0e7223 */ /* 0x004fc80000000007 */
[----:B------:R-:W-:Y:S01]  /*0470*/  FFMA R24, R9, R24, R14 ;  /* 0x0000001809187223 */ /* 0x000fe2000000000e */
[----:B------:R-:W-:Y:S06]  /*0480*/  @P1 BRA `(.L_x_2) ;  /* 0xfffffffc005c1947 */ /* 0x000fec000383ffff */
.L_x_1:
[----:B------:R-:W-:Y:S05]  /*0490*/  @!P0 BRA `(.L_x_0) ;  /* 0x0000000000fc8947 */ /* 0x000fea0003800000 */
[----:B------:R-:W-:Y:S02]  /*04a0*/  ISETP.GE.U32.AND P1, PT, R27, 0x4, PT ;  /* 0x000000041b00780c */ /* 0x000fe40003f26070 */
[----:B------:R-:W-:-:S04]  /*04b0*/  LOP3.LUT R14, R19, 0x3, RZ, 0xc0, !PT ;  /* 0x00000003130e7812 */ /* 0x000fc800078ec0ff */
[----:B------:R-:W-:-:S07]  /*04c0*/  ISETP.NE.AND P0, PT, R14, RZ, PT ;  /* 0x000000ff0e00720c */ /* 0x000fce0003f05270 */
[----:B------:R-:W-:Y:S06]  /*04d0*/  @!P1 BRA `(.L_x_3) ;  /* 0x00000000006c9947 */ /* 0x000fec0003800000 */
[----:B------:R-:W0:Y:S01]  /*04e0*/  LDC.64 R4, c[0x0][0x390] ;  /* 0x0000e400ff047b82 */ /* 0x000e220000000a00 */
[----:B------:R-:W1:Y:S01]  /*04f0*/  LDCU.64 UR6, c[0x0][0x388] ;  /* 0x00007100ff0677ac */ /* 0x000e620008000a00 */
[----:B------:R-:W-:Y:S01]  /*0500*/  IMAD R7, R21, R17, R0 ;  /* 0x0000001115077224 */ /* 0x000fe200078e0200 */
[CC--:B------:R-:W-:Y:S02]  /*0510*/  IADD3 R3, PT, PT, R20.reuse, R21.reuse, RZ ;  /* 0x0000001514037210 */ /* 0x0c0fe40007ffe0ff */
[----:B------:R-:W-:-:S03]  /*0520*/  IADD3 R8, P1, PT, R20, R21, RZ ;  /* 0x0000001514087210 */ /* 0x000fc60007f3e0ff */
[----:B------:R-:W2:Y:S01]  /*0530*/  LDC.64 R12, c[0x0][0x388] ;  /* 0x0000e200ff0c7b82 */ /* 0x000ea20000000a00 */
[----:B0-----:R-:W-:-:S04]  /*0540*/  IMAD.WIDE R4, R7, 0x4, R4 ;  /* 0x0000000407047825 */ /* 0x001fc800078e0204 */
[----:B------:R-:W-:Y:S02]  /*0550*/  IMAD.WIDE R6, R17, 0x4, R4 ;  /* 0x0000000411067825 */ /* 0x000fe400078e0204 */
[----:B------:R-:W3:Y:S02]  /*0560*/  LDG.E R4, desc[UR4][R4.64] ;  /* 0x0000000404047981 */ /* 0x000ee4000c1e1900 */
[----:B--2---:R-:W-:Y:S01]  /*0570*/  IMAD.WIDE.U32 R12, R3, 0x4, R12 ;  /* 0x00000004030c7825 */ /* 0x004fe200078e000c */
[----:B------:R-:W-:Y:S02]  /*0580*/  IADD3.X R3, PT, PT, RZ, RZ, RZ, P1, !PT ;  /* 0x000000ffff037210 */ /* 0x000fe40000ffe4ff */
[----:B-1----:R-:W-:-:S03]  /*0590*/  LEA R2, P1, R8, UR6, 0x2 ;  /* 0x0000000608027c11 */ /* 0x002fc6000f8210ff */
[----:B------:R-:W3:Y:S01]  /*05a0*/  LDG.E R13, desc[UR4][R12.64] ;  /* 0x000000040c0d7981 */ /* 0x000ee2000c1e1900 */
[----:B------:R-:W-:Y:S01]  /*05b0*/  LEA.HI.X R3, R8, UR7, R3, 0x2, P1 ;  /* 0x0000000708037c11 */ /* 0x000fe200088f1403 */
[C---:B------:R-:W-:Y:S02]  /*05c0*/  IMAD.WIDE R8, R17.reuse, 0x4, R6 ;  /* 0x0000000411087825 */ /* 0x040fe400078e0206 */
[----:B------:R-:W2:Y:S04]  /*05d0*/  LDG.E R6, desc[UR4][R6.64] ;  /* 0x0000000406067981 */ /* 0x000ea8000c1e1900 */
[----:B------:R-:W2:Y:S01]  /*05e0*/  LDG.E R15, desc[UR4][R2.64+0x4] ;  /* 0x00000404020f7981 */ /* 0x000ea2000c1e1900 */
[----:B------:R-:W-:-:S03]  /*05f0*/  IMAD.WIDE R10, R17, 0x4, R8 ;  /* 0x00000004110a7825 */ /* 0x000fc600078e0208 */
[----:B------:R-:W4:Y:S04]  /*0600*/  LDG.E R22, desc[UR4][R8.64] ;  /* 0x0000000408167981 */ /* 0x000f28000c1e1900 */
[----:B------:R-:W4:Y:S04]  /*0610*/  LDG.E R18, desc[UR4][R2.64+0x8] ;  /* 0x0000080402127981 */ /* 0x000f28000c1e1900 */
[----:B------:R-:W5:Y:S04]  /*0620*/  LDG.E R26, desc[UR4][R2.64+0xc] ;  /* 0x00000c04021a7981 */ /* 0x000f68000c1e1900 */
[----:B------:R-:W5:Y:S01]  /*0630*/  LDG.E R10, desc[UR4][R10.64] ;  /* 0x000000040a0a7981 */ /* 0x000f62000c1e1900 */
[----:B------:R-:W-:Y:S01]  /*0640*/  IADD3 R21, PT, PT, R21, 0x4, RZ ;  /* 0x0000000415157810 */ /* 0x000fe20007ffe0ff */
[----:B---3--:R-:W-:-:S04]  /*0650*/  FFMA R24, R13, R4, R24 ;  /* 0x000000040d187223 */ /* 0x008fc80000000018 */
[----:B--2---:R-:W-:-:S04]  /*0660*/  FFMA R15, R15, R6, R24 ;  /* 0x000000060f0f7223 */ /* 0x004fc80000000018 */
[----:B----4-:R-:W-:-:S04]  /*0670*/  FFMA R15, R18, R22, R15 ;  /* 0x00000016120f7223 */ /* 0x010fc8000000000f */
[----:B-----5:R-:W-:-:S07]  /*0680*/  FFMA R24, R26, R10, R15 ;  /* 0x0000000a1a187223 */ /* 0x020fce000000000f */
.L_x_3:
[----:B------:R-:W-:Y:S05]  /*0690*/  @!P0 BRA `(.L_x_0) ;  /* 0x00000000007c8947 */ /* 0x000fea0003800000 */
[----:B------:R-:W-:Y:S02]  /*06a0*/  ISETP.NE.AND P1, PT, R14, 0x1, PT ;  /* 0x000000010e00780c */ /* 0x000fe40003f25270 */
[----:B------:R-:W-:-:S04]  /*06b0*/  LOP3.LUT R19, R19, 0x1, RZ, 0xc0, !PT ;  /* 0x0000000113137812 */ /* 0x000fc800078ec0ff */
[----:B------:R-:W-:-:S07]  /*06c0*/  ISETP.NE.U32.AND P0, PT, R19, 0x1, PT ;  /* 0x000000011300780c */ /* 0x000fce0003f05070 */
[----:B------:R-:W0:Y:S01]  /*06d0*/  @P1 LDC.64 R10, c[0x0][0x388] ;  /* 0x0000e200ff0a1b82 */ /* 0x000e220000000a00 */
[CC--:B------:R-:W-:Y:S02]  /*06e0*/  @P1 IADD3 R13, PT, PT, R20.reuse, R21.reuse, RZ ;  /* 0x00000015140d1210 */ /* 0x0c0fe40007ffe0ff */
[----:B------:R-:W-:-:S04]  /*06f0*/  @P1 IADD3 R12, P2, PT, R20, R21, RZ ;  /* 0x00000015140c1210 */ /* 0x000fc80007f5e0ff */
[----:B------:R-:W-:Y:S01]  /*0700*/  @P1 IADD3.X R14, PT, PT, RZ, RZ, RZ, P2, !PT ;  /* 0x000000ffff0e1210 */ /* 0x000fe200017fe4ff */
[----:B------:R-:W1:Y:S08]  /*0710*/  @P1 LDC.64 R8, c[0x0][0x390] ;  /* 0x0000e400ff081b82 */ /* 0x000e700000000a00 */
[----:B------:R-:W2:Y:S08]  /*0720*/  @P1 LDC.64 R6, c[0x0][0x388] ;  /* 0x0000e200ff061b82 */ /* 0x000eb00000000a00 */
[----:B------:R-:W3:Y:S01]  /*0730*/  @!P0 LDC.64 R4, c[0x0][0x388] ;  /* 0x0000e200ff048b82 */ /* 0x000ee20000000a00 */
[----:B0-----:R-:W-:-:S04]  /*0740*/  @P1 IMAD.WIDE.U32 R10, R13, 0x4, R10 ;  /* 0x000000040d0a1825 */ /* 0x001fc800078e000a */
[C---:B------:R-:W-:Y:S01]  /*0750*/  @P1 IMAD R13, R21.reuse, R17, R0 ;  /* 0x00000011150d1224 */ /* 0x040fe200078e0200 */
[----:B------:R-:W-:Y:S01]  /*0760*/  @P1 IADD3 R21, PT, PT, R21, 0x2, RZ ;  /* 0x0000000215151810 */ /* 0x000fe20007ffe0ff */
[----:B------:R-:W4:Y:S01]  /*0770*/  @P1 LDG.E R11, desc[UR4][R10.64] ;  /* 0x000000040a0b1981 */ /* 0x000f22000c1e1900 */
[----:B------:R-:W0:Y:S01]  /*0780*/  @!P0 LDC.64 R2, c[0x0][0x390] ;  /* 0x0000e400ff028b82 */ /* 0x000e220000000a00 */
[----:B-1----:R-:W-:Y:S01]  /*0790*/  @P1 IMAD.WIDE R8, R13, 0x4, R8 ;  /* 0x000000040d081825 */ /* 0x002fe200078e0208 */
[----:B------:R-:W-:Y:S02]  /*07a0*/  @!P0 IADD3 R15, PT, PT, R20, R21, RZ ;  /* 0x00000015140f8210 */ /* 0x000fe40007ffe0ff */
[----:B--2---:R-:W-:Y:S01]  /*07b0*/  @P1 LEA R6, P2, R12, R6, 0x2 ;  /* 0x000000060c061211 */ /* 0x004fe200078410ff */
[----:B------:R-:W-:-:S03]  /*07c0*/  @!P0 IMAD R21, R21, R17, R0 ;  /* 0x0000001115158224 */ /* 0x000fc600078e0200 */
[----:B------:R-:W-:Y:S01]  /*07d0*/  @P1 LEA.HI.X R7, R12, R7, R14, 0x2, P2 ;  /* 0x000000070c071211 */ /* 0x000fe200010f140e */
[----:B------:R-:W-:Y:S01]  /*07e0*/  @P1 IMAD.WIDE R12, R17, 0x4, R8 ;  /* 0x00000004110c1825 */ /* 0x000fe200078e0208 */
[----:B------:R-:W4:Y:S03]  /*07f0*/  @P1 LDG.E R14, desc[UR4][R8.64] ;  /* 0x00000004080e1981 */ /* 0x000f26000c1e1900 */
[----:B---3--:R-:W-:Y:S01]  /*0800*/  @!P0 IMAD.WIDE.U32 R4, R15, 0x4, R4 ;  /* 0x000000040f048825 */ /* 0x008fe200078e0004 */
[----:B------:R-:W2:Y:S04]  /*0810*/  @P1 LDG.E R6, desc[UR4][R6.64+0x4] ;  /* 0x0000040406061981 */ /* 0x000ea8000c1e1900 */
[----:B------:R-:W2:Y:S01]  /*0820*/  @P1 LDG.E R12, desc[UR4][R12.64] ;  /* 0x000000040c0c1981 */ /* 0x000ea2000c1e1900 */
[----:B0-----:R-:W-:-:S03]  /*0830*/  @!P0 IMAD.WIDE R2, R21, 0x4, R2 ;  /* 0x0000000415028825 */ /* 0x001fc600078e0202 */
[----:B------:R-:W3:Y:S04]  /*0840*/  @!P0 LDG.E R5, desc[UR4][R4.64] ;  /* 0x0000000404058981 */ /* 0x000ee8000c1e1900 */
[----:B------:R-:W3:Y:S01]  /*0850*/  @!P0 LDG.E R2, desc[UR4][R2.64] ;  /* 0x0000000402028981 */ /* 0x000ee2000c1e1900 */
[----:B----4-:R-:W-:-:S04]  /*0860*/  @P1 FFMA R11, R11, R14, R24 ;  /* 0x0000000e0b0b1223 */ /* 0x010fc80000000018 */
[----:B--2---:R-:W-:-:S04]  /*0870*/  @P1 FFMA R24, R6, R12, R11 ;  /* 0x0000000c06181223 */ /* 0x004fc8000000000b */
[----:B---3--:R-:W-:-:S07]  /*0880*/  @!P0 FFMA R24, R5, R2, R24 ;  /* 0x0000000205188223 */ /* 0x008fce0000000018 */
.L_x_0:
[----:B------:R-:W0:Y:S01]  /*0890*/  LDC.64 R2, c[0x0][0x380] ;  /* 0x0000e000ff027b82 */ /* 0x000e220000000a00 */
[----:B------:R-:W-:-:S04]  /*08a0*/  IMAD R17, R16, R17, R0 ;  /* 0x0000001110117224 */ /* 0x000fc800078e0200 */
[----:B0-----:R-:W-:-:S05]  /*08b0*/  IMAD.WIDE R2, R17, 0x4, R2 ;  /* 0x0000000411027825 */ /* 0x001fca00078e0202 */
[----:B------:R-:W-:Y:S01]  /*08c0*/  STG.E desc[UR4][R2.64], R24 ;  /* 0x0000001802007986 */ /* 0x000fe2000c101904 */
[----:B------:R-:W-:Y:S05]  /*08d0*/  EXIT ;  /* 0x000000000000794d */ /* 0x000fea0003800000 */
.L_x_4:
[----:B------:R-:W-:-:S00]  /*08e0*/  BRA `(.L_x_4) ;  /* 0xfffffffc00fc7947 */ /* 0x000fc0000383ffff */
[----:B------:R-:W-:-:S00]  /*08f0*/  NOP ;  /* 0x0000000000007918 */ /* 0x000fc00000000000 */
        /* <DEDUP_REMOVED lines=8> */
.L_x_5:


//--------------------- .nv.shared.reserved.0     --------------------------
	.section	.nv.shared.reserved.0,"aw",@nobits
	.weak		__nv_reservedSMEM_offset_0_alias
	.size		__nv_reservedSMEM_offset_0_alias, 0, 64
	.other		__nv_reservedSMEM_offset_0_alias,@"STO_CUDA_RESERVED_SHARED STV_DEFAULT"
__nv_reservedSMEM_offset_0_alias:
	.zero		0
	.zero		64


//--------------------- .nv.constant0._Z10MultMatGPUPfS_S_iii --------------------------
	.section	.nv.constant0._Z10MultMatGPUPfS_S_iii,"a",@progbits
	.sectionflags	@""
	.align	4
.nv.constant0._Z10MultMatGPUPfS_S_iii:
	.zero		932


//--------------------- SYMBOLS --------------------------

	.type		.nv.reservedSmem.offset0,@object
	.size		.nv.reservedSmem.offset0,0x4
